	.headerflags	@"EF_CUDA_TEXMODE_UNIFIED EF_CUDA_64BIT_ADDRESS EF_CUDA_ACCELERATORS EF_CUDA_SM90 EF_CUDA_VIRTUAL_SM(EF_CUDA_SM90)"
	.elftype	@"ET_EXEC"


//--------------------- .nv.info                  --------------------------
	.section	.nv.info,"",@"SHT_CUDA_INFO"
	.align	4


	//----- nvinfo : EIATTR_REGCOUNT
	.align		4
        /*0000*/ 	.byte	0x04, 0x2f
        /*0002*/ 	.short	(.L_1 - .L_0)
	.align		4
.L_0:
        /*0004*/ 	.word	index@(triton_poi_fused__to_copy_cat_clone_copy_div_mul_sub_0)
        /*0008*/ 	.word	0x00000012


	//----- nvinfo : EIATTR_MIN_STACK_SIZE
	.align		4
.L_1:
        /*000c*/ 	.byte	0x04, 0x12
        /*000e*/ 	.short	(.L_3 - .L_2)
	.align		4
.L_2:
        /*0010*/ 	.word	index@(triton_poi_fused__to_copy_cat_clone_copy_div_mul_sub_0)
        /*0014*/ 	.word	0x00000000


	//----- nvinfo : EIATTR_FRAME_SIZE
	.align		4
.L_3:
        /*0018*/ 	.byte	0x04, 0x11
        /*001a*/ 	.short	(.L_5 - .L_4)
	.align		4
.L_4:
        /*001c*/ 	.word	index@(triton_poi_fused__to_copy_cat_clone_copy_div_mul_sub_0)
        /*0020*/ 	.word	0x00000000


	//----- nvinfo : EIATTR_MIN_STACK_SIZE
	.align		4
.L_5:
        /*0024*/ 	.byte	0x04, 0x12
        /*0026*/ 	.short	(.L_7 - .L_6)
	.align		4
.L_6:
        /*0028*/ 	.word	index@(triton_poi_fused__to_copy_cat_clone_copy_div_mul_sub_0)
        /*002c*/ 	.word	0x00000000
.L_7:


//--------------------- .nv.info.triton_poi_fused__to_copy_cat_clone_copy_div_mul_sub_0 --------------------------
	.section	.nv.info.triton_poi_fused__to_copy_cat_clone_copy_div_mul_sub_0,"",@"SHT_CUDA_INFO"
	.sectionflags	@""
	.align	4


	//----- nvinfo : EIATTR_CUDA_API_VERSION
	.align		4
        /*0000*/ 	.byte	0x04, 0x37
        /*0002*/ 	.short	(.L_9 - .L_8)
.L_8:
        /*0004*/ 	.word	0x0000007c


	//----- nvinfo : EIATTR_KPARAM_INFO
	.align		4
.L_9:
        /*0008*/ 	.byte	0x04, 0x17
        /*000a*/ 	.short	(.L_11 - .L_10)
.L_10:
        /*000c*/ 	.word	0x00000000
        /*0010*/ 	.short	0x0002
        /*0012*/ 	.short	0x0010
        /*0014*/ 	.byte	0x00, 0xf0, 0x11, 0x00


	//----- nvinfo : EIATTR_KPARAM_INFO
	.align		4
.L_11:
        /*0018*/ 	.byte	0x04, 0x17
        /*001a*/ 	.short	(.L_13 - .L_12)
.L_12:
        /*001c*/ 	.word	0x00000000
        /*0020*/ 	.short	0x0001
        /*0022*/ 	.short	0x0008
        /*0024*/ 	.byte	0x00, 0xf4, 0x21, 0x00


	//----- nvinfo : EIATTR_KPARAM_INFO
	.align		4
.L_13:
        /*0028*/ 	.byte	0x04, 0x17
        /*002a*/ 	.short	(.L_15 - .L_14)
.L_14:
        /*002c*/ 	.word	0x00000000
        /*0030*/ 	.short	0x0000
        /*0032*/ 	.short	0x0000
        /*0034*/ 	.byte	0x00, 0xf4, 0x21, 0x00


	//----- nvinfo : EIATTR_SPARSE_MMA_MASK
	.align		4
.L_15:
        /*0038*/ 	.byte	0x03, 0x50
        /*003a*/ 	.short	0x0000


	//----- nvinfo : EIATTR_MAXREG_COUNT
	.align		4
        /*003c*/ 	.byte	0x03, 0x1b
        /*003e*/ 	.short	0x00ff


	//----- nvinfo : EIATTR_EXIT_INSTR_OFFSETS
	.align		4
        /*0040*/ 	.byte	0x04, 0x1c
        /*0042*/ 	.short	(.L_17 - .L_16)


	//   ....[0]....
.L_16:
        /*0044*/ 	.word	0x00000440


	//   ....[1]....
        /*0048*/ 	.word	0x00000460


	//----- nvinfo : EIATTR_REQNTID
	.align		4
.L_17:
        /*004c*/ 	.byte	0x04, 0x10
        /*004e*/ 	.short	(.L_19 - .L_18)
.L_18:
        /*0050*/ 	.word	0x00000080
        /*0054*/ 	.word	0x00000001
        /*0058*/ 	.word	0x00000001


	//----- nvinfo : EIATTR_CBANK_PARAM_SIZE
	.align		4
.L_19:
        /*005c*/ 	.byte	0x03, 0x19
        /*005e*/ 	.short	0x0014


	//----- nvinfo : EIATTR_PARAM_CBANK
	.align		4
        /*0060*/ 	.byte	0x04, 0x0a
        /*0062*/ 	.short	(.L_21 - .L_20)
	.align		4
.L_20:
        /*0064*/ 	.word	index@(.nv.constant0.triton_poi_fused__to_copy_cat_clone_copy_div_mul_sub_0)
        /*0068*/ 	.short	0x0210
        /*006a*/ 	.short	0x0014


	//----- nvinfo : EIATTR_SW_WAR
	.align		4
.L_21:
        /*006c*/ 	.byte	0x04, 0x36
        /*006e*/ 	.short	(.L_23 - .L_22)
.L_22:
        /*0070*/ 	.word	0x00000008
.L_23:


//--------------------- .nv.callgraph             --------------------------
	.section	.nv.callgraph,"",@"SHT_CUDA_CALLGRAPH"
	.align	4
	.sectionentsize	8
	.align		4
        /*0000*/ 	.word	0x00000000
	.align		4
        /*0004*/ 	.word	0xffffffff
	.align		4
        /*0008*/ 	.word	0x00000000
	.align		4
        /*000c*/ 	.word	0xfffffffe
	.align		4
        /*0010*/ 	.word	0x00000000
	.align		4
        /*0014*/ 	.word	0xfffffffd
	.align		4
        /*0018*/ 	.word	0x00000000
	.align		4
        /*001c*/ 	.word	0xfffffffc


//--------------------- .text.triton_poi_fused__to_copy_cat_clone_copy_div_mul_sub_0 --------------------------
	.section	.text.triton_poi_fused__to_copy_cat_clone_copy_div_mul_sub_0,"ax",@progbits
	.align	128
        .global         triton_poi_fused__to_copy_cat_clone_copy_div_mul_sub_0
        .type           triton_poi_fused__to_copy_cat_clone_copy_div_mul_sub_0,@function
        .size           triton_poi_fused__to_copy_cat_clone_copy_div_mul_sub_0,(.L_x_1 - triton_poi_fused__to_copy_cat_clone_copy_div_mul_sub_0)
        .other          triton_poi_fused__to_copy_cat_clone_copy_div_mul_sub_0,@"STO_CUDA_ENTRY STV_DEFAULT"
triton_poi_fused__to_copy_cat_clone_copy_div_mul_sub_0:
.text.triton_poi_fused__to_copy_cat_clone_copy_div_mul_sub_0:
[----:B------:R-:W0:Y:S02]  /*0000*/  LDC R1, c[0x0][0x28] ;  /* 0x00000a00ff017b82 */ /* 0x000e240000000800 */
[----:B------:R-:W1:Y:S01]  /*0010*/  S2R R0, SR_TID.X ;  /* 0x0000000000007919 */ /* 0x000e620000002100 */
[----:B------:R-:W2:Y:S01]  /*0020*/  LDC.64 R2, c[0x0][0x210] ;  /* 0x00008400ff027b82 */ /* 0x000ea20000000a00 */
[----:B------:R-:W-:Y:S01]  /*0030*/  ULDC.64 UR4, c[0x0][0x208] ;  /* 0x0000820000047ab9 */ /* 0x000fe20000000a00 */
[----:B------:R-:W3:Y:S01]  /*0040*/  S2R R9, SR_CTAID.X ;  /* 0x0000000000097919 */ /* 0x000ee20000002500 */
[----:B-1----:R-:W-:Y:S01]  /*0050*/  IMAD.SHL.U32 R0, R0, 0x2, RZ ;  /* 0x0000000200007824 */ /* 0x002fe200078e00ff */
[----:B---3--:R-:W-:-:S04]  /*0060*/  SHF.R.S32.HI R12, RZ, 0x17, R9 ;  /* 0x00000017ff0c7819 */ /* 0x008fc80000011409 */
[----:B------:R-:W-:Y:S02]  /*0070*/  LOP3.LUT R0, R0, 0xfe, RZ, 0xc0, !PT ;  /* 0x000000fe00007812 */ /* 0x000fe400078ec0ff */
[----:B------:R-:W-:-:S03]  /*0080*/  SGXT R12, R12, 0x1 ;  /* 0x000000010c0c781a */ /* 0x000fc60000000200 */
[----:B------:R-:W-:-:S05]  /*0090*/  IMAD R0, R9, 0x100, R0 ;  /* 0x0000010009007824 */ /* 0x000fca00078e0200 */
[----:B------:R-:W-:Y:S02]  /*00a0*/  SHF.R.S32.HI R7, RZ, 0x1f, R0 ;  /* 0x0000001fff077819 */ /* 0x000fe40000011400 */
[-C--:B------:R-:W-:Y:S02]  /*00b0*/  LEA.HI R8, R12, R0.reuse, RZ, 0x5 ;  /* 0x000000000c087211 */ /* 0x080fe400078f28ff */
[----:B------:R-:W-:Y:S02]  /*00c0*/  LEA.HI R4, R7, R0, RZ, 0x4 ;  /* 0x0000000007047211 */ /* 0x000fe400078f20ff */
[----:B------:R-:W-:Y:S02]  /*00d0*/  SHF.R.S32.HI R8, RZ, 0x5, R8 ;  /* 0x00000005ff087819 */ /* 0x000fe40000011408 */
[----:B------:R-:W-:Y:S02]  /*00e0*/  SHF.R.S32.HI R5, RZ, 0x4, R4 ;  /* 0x00000004ff057819 */ /* 0x000fe40000011404 */
[----:B------:R-:W-:-:S02]  /*00f0*/  LOP3.LUT R9, R4, 0xfffffff0, RZ, 0xc0, !PT ;  /* 0xfffffff004097812 */ /* 0x000fc400078ec0ff */
[----:B------:R-:W-:Y:S02]  /*0100*/  LEA.HI R6, R4, R5, RZ, 0x1 ;  /* 0x0000000504067211 */ /* 0x000fe400078f08ff */
[C---:B------:R-:W-:Y:S01]  /*0110*/  ISETP.GE.AND P0, PT, R0.reuse, 0x200, PT ;  /* 0x000002000000780c */ /* 0x040fe20003f06270 */
[----:B------:R-:W-:Y:S01]  /*0120*/  IMAD.IADD R9, R0, 0x1, -R9 ;  /* 0x0000000100097824 */ /* 0x000fe200078e0a09 */
[----:B------:R-:W-:-:S03]  /*0130*/  LOP3.LUT R6, R6, 0xfffffffe, RZ, 0xc0, !PT ;  /* 0xfffffffe06067812 */ /* 0x000fc600078ec0ff */
[----:B------:R-:W-:Y:S02]  /*0140*/  IMAD R9, R8, 0x10, R9 ;  /* 0x0000001008097824 */ /* 0x000fe400078e0209 */
[----:B------:R-:W-:Y:S01]  /*0150*/  IMAD.IADD R6, R5, 0x1, -R6 ;  /* 0x0000000105067824 */ /* 0x000fe200078e0a06 */
[----:B------:R-:W-:Y:S01]  /*0160*/  CS2R R4, SRZ ;  /* 0x0000000000047805 */ /* 0x000fe2000001ff00 */
[----:B--2---:R-:W-:Y:S01]  /*0170*/  IMAD.WIDE R10, R9, 0x4, R2 ;  /* 0x00000004090a7825 */ /* 0x004fe200078e0202 */
[----:B------:R-:W-:Y:S02]  /*0180*/  CS2R R2, SRZ ;  /* 0x0000000000027805 */ /* 0x000fe4000001ff00 */
[----:B------:R-:W-:Y:S02]  /*0190*/  ISETP.GE.AND P1, PT, R6, 0x1, PT ;  /* 0x000000010600780c */ /* 0x000fe40003f26270 */
[----:B------:R-:W2:Y:S02]  /*01a0*/  @!P0 LDG.E.EL.64 R4, desc[UR4][R10.64] ;  /* 0x000000040a048981 */ /* 0x000ea4000c2e1b00 */
[----:B------:R-:W-:-:S13]  /*01b0*/  ISETP.LT.AND P2, PT, R0, 0x200, !P1 ;  /* 0x000002000000780c */ /* 0x000fda0004f41270 */
[----:B------:R2:W3:Y:S01]  /*01c0*/  @P2 LDG.E.EL.64 R2, desc[UR4][R10.64] ;  /* 0x000000040a022981 */ /* 0x0004e2000c2e1b00 */
[----:B------:R-:W-:Y:S01]  /*01d0*/  LEA.HI R9, R7, R0, RZ, 0x2 ;  /* 0x0000000007097211 */ /* 0x000fe200078f10ff */
[----:B------:R-:W-:-:S03]  /*01e0*/  VIADD R7, R0, 0x1 ;  /* 0x0000000100077836 */ /* 0x000fc60000000000 */
[----:B------:R-:W-:Y:S02]  /*01f0*/  SHF.R.S32.HI R8, RZ, 0x2, R9 ;  /* 0x00000002ff087819 */ /* 0x000fe40000011409 */
[----:B------:R-:W-:Y:S02]  /*0200*/  LEA.HI R12, R12, R7, RZ, 0x2 ;  /* 0x000000070c0c7211 */ /* 0x000fe400078f10ff */
[----:B------:R-:W-:Y:S02]  /*0210*/  LOP3.LUT R9, R9, 0xfffffffc, RZ, 0xc0, !PT ;  /* 0xfffffffc09097812 */ /* 0x000fe400078ec0ff */
[----:B------:R-:W-:Y:S02]  /*0220*/  LOP3.LUT R12, R12, 0xfffffffc, RZ, 0xc0, !PT ;  /* 0xfffffffc0c0c7812 */ /* 0x000fe400078ec0ff */
[----:B------:R-:W-:Y:S01]  /*0230*/  LEA.HI R13, R8, R8, RZ, 0x2 ;  /* 0x00000008080d7211 */ /* 0x000fe200078f10ff */
[----:B------:R-:W-:Y:S02]  /*0240*/  IMAD.IADD R9, R0, 0x1, -R9 ;  /* 0x0000000100097824 */ /* 0x000fe400078e0a09 */
[----:B------:R-:W-:Y:S01]  /*0250*/  IMAD.IADD R7, R7, 0x1, -R12 ;  /* 0x0000000107077824 */ /* 0x000fe200078e0a0c */
[----:B------:R-:W-:-:S02]  /*0260*/  LOP3.LUT R13, R13, 0xfffffffc, RZ, 0xc0, !PT ;  /* 0xfffffffc0d0d7812 */ /* 0x000fc400078ec0ff */
[----:B------:R-:W-:-:S03]  /*0270*/  SEL R12, R9, RZ, !P1 ;  /* 0x000000ff090c7207 */ /* 0x000fc60004800000 */
[----:B------:R-:W-:Y:S01]  /*0280*/  IMAD.IADD R8, R8, 0x1, -R13 ;  /* 0x0000000108087824 */ /* 0x000fe200078e0a0d */
[----:B------:R-:W-:Y:S02]  /*0290*/  SEL R13, R7, RZ, !P1 ;  /* 0x000000ff070d7207 */ /* 0x000fe40004800000 */
[----:B------:R-:W-:Y:S02]  /*02a0*/  I2FP.F32.S32 R12, R12 ;  /* 0x0000000c000c7245 */ /* 0x000fe40000201400 */
[----:B------:R-:W-:Y:S02]  /*02b0*/  I2FP.F32.S32 R13, R13 ;  /* 0x0000000d000d7245 */ /* 0x000fe40000201400 */
[----:B--2---:R-:W-:Y:S02]  /*02c0*/  SEL R11, R4, RZ, !P0 ;  /* 0x000000ff040b7207 */ /* 0x004fe40004000000 */
[----:B------:R-:W-:Y:S02]  /*02d0*/  SEL R10, R5, RZ, !P0 ;  /* 0x000000ff050a7207 */ /* 0x000fe40004000000 */
[----:B------:R-:W1:Y:S01]  /*02e0*/  LDC.64 R4, c[0x0][0x218] ;  /* 0x00008600ff047b82 */ /* 0x000e620000000a00 */
[----:B---3--:R-:W-:-:S02]  /*02f0*/  SEL R15, R2, RZ, P2 ;  /* 0x000000ff020f7207 */ /* 0x008fc40001000000 */
[----:B------:R-:W-:Y:S02]  /*0300*/  SEL R14, R3, RZ, P2 ;  /* 0x000000ff030e7207 */ /* 0x000fe40001000000 */
[----:B------:R-:W-:Y:S02]  /*0310*/  I2FP.F32.S32 R2, R9 ;  /* 0x0000000900027245 */ /* 0x000fe40000201400 */
[----:B------:R-:W-:-:S03]  /*0320*/  I2FP.F32.S32 R3, R7 ;  /* 0x0000000700037245 */ /* 0x000fc60000201400 */
[----:B------:R-:W-:Y:S02]  /*0330*/  FADD R2, R2, -R11 ;  /* 0x8000000b02027221 */ /* 0x000fe40000000000 */
[----:B------:R-:W-:Y:S01]  /*0340*/  FADD R3, R3, -R10 ;  /* 0x8000000a03037221 */ /* 0x000fe20000000000 */
[----:B------:R-:W-:Y:S01]  /*0350*/  ISETP.NE.AND P2, PT, R6, RZ, PT ;  /* 0x000000ff0600720c */ /* 0x000fe20003f45270 */
[----:B------:R-:W-:Y:S02]  /*0360*/  IMAD.MOV.U32 R6, RZ, RZ, 0x3eaaaaab ;  /* 0x3eaaaaabff067424 */ /* 0x000fe400078e00ff */
[----:B------:R-:W-:Y:S01]  /*0370*/  FADD R2, R2, R2 ;  /* 0x0000000202027221 */ /* 0x000fe20000000000 */
[----:B------:R-:W-:Y:S01]  /*0380*/  FADD R3, R3, R3 ;  /* 0x0000000303037221 */ /* 0x000fe20000000000 */
[-C--:B------:R-:W-:Y:S02]  /*0390*/  SEL R9, R9, R8.reuse, !P1 ;  /* 0x0000000809097207 */ /* 0x080fe40004800000 */
[----:B------:R-:W-:Y:S01]  /*03a0*/  SEL R7, R7, R8, !P1 ;  /* 0x0000000807077207 */ /* 0x000fe20004800000 */
[-C--:B------:R-:W-:Y:S01]  /*03b0*/  FFMA R11, R2, R6.reuse, -1 ;  /* 0xbf800000020b7423 */ /* 0x080fe20000000006 */
[----:B------:R-:W-:Y:S01]  /*03c0*/  FADD R13, R13, -R14 ;  /* 0x8000000e0d0d7221 */ /* 0x000fe20000000000 */
[----:B------:R-:W-:Y:S01]  /*03d0*/  FADD R12, R12, -R15 ;  /* 0x8000000f0c0c7221 */ /* 0x000fe20000000000 */
[----:B------:R-:W-:Y:S01]  /*03e0*/  FFMA R6, R3, R6, -1 ;  /* 0xbf80000003067423 */ /* 0x000fe20000000006 */
[----:B------:R-:W-:-:S02]  /*03f0*/  @P1 I2FP.F32.S32 R12, R9 ;  /* 0x00000009000c1245 */ /* 0x000fc40000201400 */
[----:B------:R-:W-:Y:S01]  /*0400*/  @P1 I2FP.F32.S32 R13, R7 ;  /* 0x00000007000d1245 */ /* 0x000fe20000201400 */
[----:B-1----:R-:W-:Y:S01]  /*0410*/  IMAD.WIDE R4, R0, 0x4, R4 ;  /* 0x0000000400047825 */ /* 0x002fe200078e0204 */
[----:B------:R-:W-:Y:S02]  /*0420*/  FSEL R12, R11, R12, !P2 ;  /* 0x0000000c0b0c7208 */ /* 0x000fe40005000000 */
[----:B------:R-:W-:Y:S01]  /*0430*/  FSEL R13, R6, R13, !P2 ;  /* 0x0000000d060d7208 */ /* 0x000fe20005000000 */
[----:B------:R-:W-:Y:S06]  /*0440*/  @P0 EXIT ;  /* 0x000000000000094d */ /* 0x000fec0003800000 */
[----:B------:R-:W-:Y:S01]  /*0450*/  STG.E.64 desc[UR4][R4.64], R12 ;  /* 0x0000000c04007986 */ /* 0x000fe2000c101b04 */
[----:B------:R-:W-:Y:S05]  /*0460*/  EXIT ;  /* 0x000000000000794d */ /* 0x000fea0003800000 */
.L_x_0:
[----:B------:R-:W-:-:S00]  /*0470*/  BRA `(.L_x_0) ;  /* 0xfffffffc00fc7947 */ /* 0x000fc0000383ffff */
[----:B------:R-:W-:-:S00]  /*0480*/  NOP ;  /* 0x0000000000007918 */ /* 0x000fc00000000000 */
[----:B------:R-:W-:-:S00]  /*0490*/  NOP ;  /* 0x0000000000007918 */ /* 0x000fc00000000000 */
[----:B------:R-:W-:-:S00]  /*04a0*/  NOP ;  /* 0x0000000000007918 */ /* 0x000fc00000000000 */
[----:B------:R-:W-:-:S00]  /*04b0*/  NOP ;  /* 0x0000000000007918 */ /* 0x000fc00000000000 */
[----:B------:R-:W-:-:S00]  /*04c0*/  NOP ;  /* 0x0000000000007918 */ /* 0x000fc00000000000 */
[----:B------:R-:W-:-:S00]  /*04d0*/  NOP ;  /* 0x0000000000007918 */ /* 0x000fc00000000000 */
[----:B------:R-:W-:-:S00]  /*04e0*/  NOP ;  /* 0x0000000000007918 */ /* 0x000fc00000000000 */
[----:B------:R-:W-:-:S00]  /*04f0*/  NOP ;  /* 0x0000000000007918 */ /* 0x000fc00000000000 */
.L_x_1:


//--------------------- .nv.constant0.triton_poi_fused__to_copy_cat_clone_copy_div_mul_sub_0 --------------------------
	.section	.nv.constant0.triton_poi_fused__to_copy_cat_clone_copy_div_mul_sub_0,"a",@progbits
	.sectionflags	@""
	.align	4
.nv.constant0.triton_poi_fused__to_copy_cat_clone_copy_div_mul_sub_0:
	.zero		548
